	.headerflags	@"EF_CUDA_TEXMODE_UNIFIED EF_CUDA_64BIT_ADDRESS EF_CUDA_ACCELERATORS EF_CUDA_SM90 EF_CUDA_VIRTUAL_SM(EF_CUDA_SM90)"
	.elftype	@"ET_EXEC"


//--------------------- .nv.info                  --------------------------
	.section	.nv.info,"",@"SHT_CUDA_INFO"
	.align	4


	//----- nvinfo : EIATTR_REGCOUNT
	.align		4
        /*0000*/ 	.byte	0x04, 0x2f
        /*0002*/ 	.short	(.L_1 - .L_0)
	.align		4
.L_0:
        /*0004*/ 	.word	index@(triton_poi_fused_convolution_relu_threshold_backward_28)
        /*0008*/ 	.word	0x0000000e


	//----- nvinfo : EIATTR_MIN_STACK_SIZE
	.align		4
.L_1:
        /*000c*/ 	.byte	0x04, 0x12
        /*000e*/ 	.short	(.L_3 - .L_2)
	.align		4
.L_2:
        /*0010*/ 	.word	index@(triton_poi_fused_convolution_relu_threshold_backward_28)
        /*0014*/ 	.word	0x00000000


	//----- nvinfo : EIATTR_FRAME_SIZE
	.align		4
.L_3:
        /*0018*/ 	.byte	0x04, 0x11
        /*001a*/ 	.short	(.L_5 - .L_4)
	.align		4
.L_4:
        /*001c*/ 	.word	index@(triton_poi_fused_convolution_relu_threshold_backward_28)
        /*0020*/ 	.word	0x00000000


	//----- nvinfo : EIATTR_MIN_STACK_SIZE
	.align		4
.L_5:
        /*0024*/ 	.byte	0x04, 0x12
        /*0026*/ 	.short	(.L_7 - .L_6)
	.align		4
.L_6:
        /*0028*/ 	.word	index@(triton_poi_fused_convolution_relu_threshold_backward_28)
        /*002c*/ 	.word	0x00000000
.L_7:


//--------------------- .nv.info.triton_poi_fused_convolution_relu_threshold_backward_28 --------------------------
	.section	.nv.info.triton_poi_fused_convolution_relu_threshold_backward_28,"",@"SHT_CUDA_INFO"
	.sectionflags	@""
	.align	4


	//----- nvinfo : EIATTR_CUDA_API_VERSION
	.align		4
        /*0000*/ 	.byte	0x04, 0x37
        /*0002*/ 	.short	(.L_9 - .L_8)
.L_8:
        /*0004*/ 	.word	0x0000007c


	//----- nvinfo : EIATTR_KPARAM_INFO
	.align		4
.L_9:
        /*0008*/ 	.byte	0x04, 0x17
        /*000a*/ 	.short	(.L_11 - .L_10)
.L_10:
        /*000c*/ 	.word	0x00000000
        /*0010*/ 	.short	0x0003
        /*0012*/ 	.short	0x0018
        /*0014*/ 	.byte	0x00, 0xf0, 0x11, 0x00


	//----- nvinfo : EIATTR_KPARAM_INFO
	.align		4
.L_11:
        /*0018*/ 	.byte	0x04, 0x17
        /*001a*/ 	.short	(.L_13 - .L_12)
.L_12:
        /*001c*/ 	.word	0x00000000
        /*0020*/ 	.short	0x0002
        /*0022*/ 	.short	0x0010
        /*0024*/ 	.byte	0x00, 0xf4, 0x21, 0x00


	//----- nvinfo : EIATTR_KPARAM_INFO
	.align		4
.L_13:
        /*0028*/ 	.byte	0x04, 0x17
        /*002a*/ 	.short	(.L_15 - .L_14)
.L_14:
        /*002c*/ 	.word	0x00000000
        /*0030*/ 	.short	0x0001
        /*0032*/ 	.short	0x0008
        /*0034*/ 	.byte	0x00, 0xf4, 0x21, 0x00


	//----- nvinfo : EIATTR_KPARAM_INFO
	.align		4
.L_15:
        /*0038*/ 	.byte	0x04, 0x17
        /*003a*/ 	.short	(.L_17 - .L_16)
.L_16:
        /*003c*/ 	.word	0x00000000
        /*0040*/ 	.short	0x0000
        /*0042*/ 	.short	0x0000
        /*0044*/ 	.byte	0x00, 0xf4, 0x21, 0x00


	//----- nvinfo : EIATTR_SPARSE_MMA_MASK
	.align		4
.L_17:
        /*0048*/ 	.byte	0x03, 0x50
        /*004a*/ 	.short	0x0000


	//----- nvinfo : EIATTR_MAXREG_COUNT
	.align		4
        /*004c*/ 	.byte	0x03, 0x1b
        /*004e*/ 	.short	0x00ff


	//----- nvinfo : EIATTR_EXIT_INSTR_OFFSETS
	.align		4
        /*0050*/ 	.byte	0x04, 0x1c
        /*0052*/ 	.short	(.L_19 - .L_18)


	//   ....[0]....
.L_18:
        /*0054*/ 	.word	0x00000230


	//   ....[1]....
        /*0058*/ 	.word	0x00000250


	//----- nvinfo : EIATTR_REQNTID
	.align		4
.L_19:
        /*005c*/ 	.byte	0x04, 0x10
        /*005e*/ 	.short	(.L_21 - .L_20)
.L_20:
        /*0060*/ 	.word	0x00000080
        /*0064*/ 	.word	0x00000001
        /*0068*/ 	.word	0x00000001


	//----- nvinfo : EIATTR_CBANK_PARAM_SIZE
	.align		4
.L_21:
        /*006c*/ 	.byte	0x03, 0x19
        /*006e*/ 	.short	0x001c


	//----- nvinfo : EIATTR_PARAM_CBANK
	.align		4
        /*0070*/ 	.byte	0x04, 0x0a
        /*0072*/ 	.short	(.L_23 - .L_22)
	.align		4
.L_22:
        /*0074*/ 	.word	index@(.nv.constant0.triton_poi_fused_convolution_relu_threshold_backward_28)
        /*0078*/ 	.short	0x0210
        /*007a*/ 	.short	0x001c


	//----- nvinfo : EIATTR_SW_WAR
	.align		4
.L_23:
        /*007c*/ 	.byte	0x04, 0x36
        /*007e*/ 	.short	(.L_25 - .L_24)
.L_24:
        /*0080*/ 	.word	0x00000008
.L_25:


//--------------------- .nv.callgraph             --------------------------
	.section	.nv.callgraph,"",@"SHT_CUDA_CALLGRAPH"
	.align	4
	.sectionentsize	8
	.align		4
        /*0000*/ 	.word	0x00000000
	.align		4
        /*0004*/ 	.word	0xffffffff
	.align		4
        /*0008*/ 	.word	0x00000000
	.align		4
        /*000c*/ 	.word	0xfffffffe
	.align		4
        /*0010*/ 	.word	0x00000000
	.align		4
        /*0014*/ 	.word	0xfffffffd
	.align		4
        /*0018*/ 	.word	0x00000000
	.align		4
        /*001c*/ 	.word	0xfffffffc


//--------------------- .text.triton_poi_fused_convolution_relu_threshold_backward_28 --------------------------
	.section	.text.triton_poi_fused_convolution_relu_threshold_backward_28,"ax",@progbits
	.align	128
        .global         triton_poi_fused_convolution_relu_threshold_backward_28
        .type           triton_poi_fused_convolution_relu_threshold_backward_28,@function
        .size           triton_poi_fused_convolution_relu_threshold_backward_28,(.L_x_1 - triton_poi_fused_convolution_relu_threshold_backward_28)
        .other          triton_poi_fused_convolution_relu_threshold_backward_28,@"STO_CUDA_ENTRY STV_DEFAULT"
triton_poi_fused_convolution_relu_threshold_backward_28:
.text.triton_poi_fused_convolution_relu_threshold_backward_28:
[----:B------:R-:W0:Y:S02]  /*0000*/  LDC R1, c[0x0][0x28] ;  /* 0x00000a00ff017b82 */ /* 0x000e240000000800 */
[----:B------:R-:W1:Y:S01]  /*0010*/  S2R R0, SR_TID.X ;  /* 0x0000000000007919 */ /* 0x000e620000002100 */
[----:B------:R-:W2:Y:S01]  /*0020*/  LDC.64 R4, c[0x0][0x218] ;  /* 0x00008600ff047b82 */ /* 0x000ea20000000a00 */
[----:B------:R-:W-:Y:S01]  /*0030*/  CS2R R10, SRZ ;  /* 0x00000000000a7805 */ /* 0x000fe2000001ff00 */
[----:B------:R-:W-:Y:S01]  /*0040*/  ULDC.64 UR4, c[0x0][0x208] ;  /* 0x0000820000047ab9 */ /* 0x000fe20000000a00 */
[----:B------:R-:W3:Y:S01]  /*0050*/  S2R R7, SR_CTAID.X ;  /* 0x0000000000077919 */ /* 0x000ee20000002500 */
[----:B------:R-:W-:-:S04]  /*0060*/  ULDC.64 UR6, c[0x0][0x220] ;  /* 0x0000880000067ab9 */ /* 0x000fc80000000a00 */
[----:B------:R-:W4:Y:S01]  /*0070*/  LDC.64 R2, c[0x0][0x210] ;  /* 0x00008400ff027b82 */ /* 0x000f220000000a00 */
[----:B-1----:R-:W-:Y:S01]  /*0080*/  IMAD.SHL.U32 R0, R0, 0x2, RZ ;  /* 0x0000000200007824 */ /* 0x002fe200078e00ff */
[----:B---3--:R-:W-:-:S04]  /*0090*/  SHF.R.S32.HI R6, RZ, 0x17, R7 ;  /* 0x00000017ff067819 */ /* 0x008fc80000011407 */
[----:B------:R-:W-:-:S05]  /*00a0*/  LOP3.LUT R0, R0, 0xfe, RZ, 0xc0, !PT ;  /* 0x000000fe00007812 */ /* 0x000fca00078ec0ff */
[----:B------:R-:W-:Y:S01]  /*00b0*/  IMAD R7, R7, 0x100, R0 ;  /* 0x0000010007077824 */ /* 0x000fe200078e0200 */
[----:B------:R-:W-:-:S03]  /*00c0*/  SGXT R0, R6, 0x1 ;  /* 0x000000010600781a */ /* 0x000fc60000000200 */
[C---:B----4-:R-:W-:Y:S01]  /*00d0*/  IMAD.WIDE R2, R7.reuse, 0x4, R2 ;  /* 0x0000000407027825 */ /* 0x050fe200078e0202 */
[----:B------:R-:W-:Y:S02]  /*00e0*/  LEA.HI R0, R0, R7, RZ, 0x8 ;  /* 0x0000000700007211 */ /* 0x000fe400078f40ff */
[----:B------:R-:W-:Y:S02]  /*00f0*/  ISETP.GE.AND P0, PT, R7, 0x400, PT ;  /* 0x000004000700780c */ /* 0x000fe40003f06270 */
[----:B------:R-:W-:-:S05]  /*0100*/  LOP3.LUT R0, R0, 0xffffff00, RZ, 0xc0, !PT ;  /* 0xffffff0000007812 */ /* 0x000fca00078ec0ff */
[----:B------:R-:W-:-:S04]  /*0110*/  IMAD.IADD R9, R7, 0x1, -R0 ;  /* 0x0000000107097824 */ /* 0x000fc800078e0a00 */
[----:B--2---:R-:W-:Y:S01]  /*0120*/  IMAD.WIDE R4, R9, 0x4, R4 ;  /* 0x0000000409047825 */ /* 0x004fe200078e0204 */
[----:B------:R-:W-:-:S04]  /*0130*/  CS2R R8, SRZ ;  /* 0x0000000000087805 */ /* 0x000fc8000001ff00 */
[----:B------:R-:W2:Y:S04]  /*0140*/  @!P0 LDG.E.EL.64 R10, desc[UR4][R4.64] ;  /* 0x00000004040a8981 */ /* 0x000ea8000c2e1b00 */
[----:B------:R1:W2:Y:S02]  /*0150*/  @!P0 LDG.E.64 R8, desc[UR4][R2.64] ;  /* 0x0000000402088981 */ /* 0x0002a4000c1e1b00 */
[----:B-1----:R-:W-:-:S04]  /*0160*/  IADD3 R2, P3, R7, UR6, RZ ;  /* 0x0000000607027c10 */ /* 0x002fc8000ff7e0ff */
[----:B------:R-:W-:Y:S02]  /*0170*/  LEA.HI.X.SX32 R3, R7, UR7, 0x1, P3 ;  /* 0x0000000707037c11 */ /* 0x000fe400098f0eff */
[----:B--2---:R-:W-:Y:S01]  /*0180*/  FSETP.GEU.AND P2, PT, R8, -R10, PT ;  /* 0x8000000a0800720b */ /* 0x004fe20003f4e000 */
[----:B------:R-:W-:Y:S01]  /*0190*/  FADD R8, R10, R8 ;  /* 0x000000080a087221 */ /* 0x000fe20000000000 */
[----:B------:R-:W-:Y:S01]  /*01a0*/  FADD R0, R11, R9 ;  /* 0x000000090b007221 */ /* 0x000fe20000000000 */
[----:B------:R-:W-:-:S03]  /*01b0*/  FSETP.GEU.AND P1, PT, R9, -R11, PT ;  /* 0x8000000b0900720b */ /* 0x000fc60003f2e000 */
[----:B------:R-:W-:Y:S02]  /*01c0*/  FSEL R8, R8, RZ, P2 ;  /* 0x000000ff08087208 */ /* 0x000fe40001000000 */
[----:B------:R-:W-:Y:S02]  /*01d0*/  FSEL R0, R0, RZ, P1 ;  /* 0x000000ff00007208 */ /* 0x000fe40000800000 */
[----:B------:R-:W-:Y:S02]  /*01e0*/  FSETP.GTU.AND P2, PT, R8, RZ, PT ;  /* 0x000000ff0800720b */ /* 0x000fe40003f4c000 */
[----:B------:R-:W-:Y:S02]  /*01f0*/  FSETP.GTU.AND P1, PT, R0, RZ, PT ;  /* 0x000000ff0000720b */ /* 0x000fe40003f2c000 */
[----:B------:R-:W-:Y:S02]  /*0200*/  SEL R0, RZ, 0x1, P2 ;  /* 0x00000001ff007807 */ /* 0x000fe40001000000 */
[----:B------:R-:W-:-:S05]  /*0210*/  SEL R5, RZ, 0x100, P1 ;  /* 0x00000100ff057807 */ /* 0x000fca0000800000 */
[----:B------:R-:W-:Y:S01]  /*0220*/  IMAD.IADD R5, R0, 0x1, R5 ;  /* 0x0000000100057824 */ /* 0x000fe200078e0205 */
[----:B------:R-:W-:Y:S06]  /*0230*/  @P0 EXIT ;  /* 0x000000000000094d */ /* 0x000fec0003800000 */
[----:B------:R-:W-:Y:S01]  /*0240*/  STG.E.U16 desc[UR4][R2.64], R5 ;  /* 0x0000000502007986 */ /* 0x000fe2000c101504 */
[----:B------:R-:W-:Y:S05]  /*0250*/  EXIT ;  /* 0x000000000000794d */ /* 0x000fea0003800000 */
.L_x_0:
[----:B------:R-:W-:-:S00]  /*0260*/  BRA `(.L_x_0) ;  /* 0xfffffffc00fc7947 */ /* 0x000fc0000383ffff */
[----:B------:R-:W-:-:S00]  /*0270*/  NOP ;  /* 0x0000000000007918 */ /* 0x000fc00000000000 */
        /* <DEDUP_REMOVED lines=8> */
.L_x_1:


//--------------------- .nv.constant0.triton_poi_fused_convolution_relu_threshold_backward_28 --------------------------
	.section	.nv.constant0.triton_poi_fused_convolution_relu_threshold_backward_28,"a",@progbits
	.sectionflags	@""
	.align	4
.nv.constant0.triton_poi_fused_convolution_relu_threshold_backward_28:
	.zero		556
